	.headerflags	@"EF_CUDA_TEXMODE_UNIFIED EF_CUDA_64BIT_ADDRESS EF_CUDA_ACCELERATORS EF_CUDA_SM90 EF_CUDA_VIRTUAL_SM(EF_CUDA_SM90)"
	.elftype	@"ET_EXEC"


//--------------------- .nv.info                  --------------------------
	.section	.nv.info,"",@"SHT_CUDA_INFO"
	.align	4


	//----- nvinfo : EIATTR_REGCOUNT
	.align		4
        /*0000*/ 	.byte	0x04, 0x2f
        /*0002*/ 	.short	(.L_3 - .L_2)
	.align		4
.L_2:
        /*0004*/ 	.word	index@(triton_poi_fused__native_batch_norm_legit_no_training_convolution_relu_68)
        /*0008*/ 	.word	0x0000001a


	//----- nvinfo : EIATTR_MIN_STACK_SIZE
	.align		4
.L_3:
        /*000c*/ 	.byte	0x04, 0x12
        /*000e*/ 	.short	(.L_5 - .L_4)
	.align		4
.L_4:
        /*0010*/ 	.word	index@(triton_poi_fused__native_batch_norm_legit_no_training_convolution_relu_68)
        /*0014*/ 	.word	0x00000000


	//----- nvinfo : EIATTR_FRAME_SIZE
	.align		4
.L_5:
        /*0018*/ 	.byte	0x04, 0x11
        /*001a*/ 	.short	(.L_7 - .L_6)
	.align		4
.L_6:
        /*001c*/ 	.word	index@(triton_poi_fused__native_batch_norm_legit_no_training_convolution_relu_68)
        /*0020*/ 	.word	0x00000000


	//----- nvinfo : EIATTR_MIN_STACK_SIZE
	.align		4
.L_7:
        /*0024*/ 	.byte	0x04, 0x12
        /*0026*/ 	.short	(.L_9 - .L_8)
	.align		4
.L_8:
        /*0028*/ 	.word	index@(triton_poi_fused__native_batch_norm_legit_no_training_convolution_relu_68)
        /*002c*/ 	.word	0x00000000
.L_9:


//--------------------- .nv.info.triton_poi_fused__native_batch_norm_legit_no_training_convolution_relu_68 --------------------------
	.section	.nv.info.triton_poi_fused__native_batch_norm_legit_no_training_convolution_relu_68,"",@"SHT_CUDA_INFO"
	.sectionflags	@""
	.align	4


	//----- nvinfo : EIATTR_CUDA_API_VERSION
	.align		4
        /*0000*/ 	.byte	0x04, 0x37
        /*0002*/ 	.short	(.L_11 - .L_10)
.L_10:
        /*0004*/ 	.word	0x0000007c


	//----- nvinfo : EIATTR_KPARAM_INFO
	.align		4
.L_11:
        /*0008*/ 	.byte	0x04, 0x17
        /*000a*/ 	.short	(.L_13 - .L_12)
.L_12:
        /*000c*/ 	.word	0x00000000
        /*0010*/ 	.short	0x0007
        /*0012*/ 	.short	0x0038
        /*0014*/ 	.byte	0x00, 0xf0, 0x11, 0x00


	//----- nvinfo : EIATTR_KPARAM_INFO
	.align		4
.L_13:
        /*0018*/ 	.byte	0x04, 0x17
        /*001a*/ 	.short	(.L_15 - .L_14)
.L_14:
        /*001c*/ 	.word	0x00000000
        /*0020*/ 	.short	0x0006
        /*0022*/ 	.short	0x0030
        /*0024*/ 	.byte	0x00, 0xf4, 0x21, 0x00


	//----- nvinfo : EIATTR_KPARAM_INFO
	.align		4
.L_15:
        /*0028*/ 	.byte	0x04, 0x17
        /*002a*/ 	.short	(.L_17 - .L_16)
.L_16:
        /*002c*/ 	.word	0x00000000
        /*0030*/ 	.short	0x0005
        /*0032*/ 	.short	0x0028
        /*0034*/ 	.byte	0x00, 0xf4, 0x21, 0x00


	//----- nvinfo : EIATTR_KPARAM_INFO
	.align		4
.L_17:
        /*0038*/ 	.byte	0x04, 0x17
        /*003a*/ 	.short	(.L_19 - .L_18)
.L_18:
        /*003c*/ 	.word	0x00000000
        /*0040*/ 	.short	0x0004
        /*0042*/ 	.short	0x0020
        /*0044*/ 	.byte	0x00, 0xf4, 0x21, 0x00


	//----- nvinfo : EIATTR_KPARAM_INFO
	.align		4
.L_19:
        /*0048*/ 	.byte	0x04, 0x17
        /*004a*/ 	.short	(.L_21 - .L_20)
.L_20:
        /*004c*/ 	.word	0x00000000
        /*0050*/ 	.short	0x0003
        /*0052*/ 	.short	0x0018
        /*0054*/ 	.byte	0x00, 0xf4, 0x21, 0x00


	//----- nvinfo : EIATTR_KPARAM_INFO
	.align		4
.L_21:
        /*0058*/ 	.byte	0x04, 0x17
        /*005a*/ 	.short	(.L_23 - .L_22)
.L_22:
        /*005c*/ 	.word	0x00000000
        /*0060*/ 	.short	0x0002
        /*0062*/ 	.short	0x0010
        /*0064*/ 	.byte	0x00, 0xf4, 0x21, 0x00


	//----- nvinfo : EIATTR_KPARAM_INFO
	.align		4
.L_23:
        /*0068*/ 	.byte	0x04, 0x17
        /*006a*/ 	.short	(.L_25 - .L_24)
.L_24:
        /*006c*/ 	.word	0x00000000
        /*0070*/ 	.short	0x0001
        /*0072*/ 	.short	0x0008
        /*0074*/ 	.byte	0x00, 0xf4, 0x21, 0x00


	//----- nvinfo : EIATTR_KPARAM_INFO
	.align		4
.L_25:
        /*0078*/ 	.byte	0x04, 0x17
        /*007a*/ 	.short	(.L_27 - .L_26)
.L_26:
        /*007c*/ 	.word	0x00000000
        /*0080*/ 	.short	0x0000
        /*0082*/ 	.short	0x0000
        /*0084*/ 	.byte	0x00, 0xf4, 0x21, 0x00


	//----- nvinfo : EIATTR_SPARSE_MMA_MASK
	.align		4
.L_27:
        /*0088*/ 	.byte	0x03, 0x50
        /*008a*/ 	.short	0x0000


	//----- nvinfo : EIATTR_MAXREG_COUNT
	.align		4
        /*008c*/ 	.byte	0x03, 0x1b
        /*008e*/ 	.short	0x00ff


	//----- nvinfo : EIATTR_EXIT_INSTR_OFFSETS
	.align		4
        /*0090*/ 	.byte	0x04, 0x1c
        /*0092*/ 	.short	(.L_29 - .L_28)


	//   ....[0]....
.L_28:
        /*0094*/ 	.word	0x00000490


	//   ....[1]....
        /*0098*/ 	.word	0x000004b0


	//----- nvinfo : EIATTR_REQNTID
	.align		4
.L_29:
        /*009c*/ 	.byte	0x04, 0x10
        /*009e*/ 	.short	(.L_31 - .L_30)
.L_30:
        /*00a0*/ 	.word	0x00000080
        /*00a4*/ 	.word	0x00000001
        /*00a8*/ 	.word	0x00000001


	//----- nvinfo : EIATTR_CBANK_PARAM_SIZE
	.align		4
.L_31:
        /*00ac*/ 	.byte	0x03, 0x19
        /*00ae*/ 	.short	0x003c


	//----- nvinfo : EIATTR_PARAM_CBANK
	.align		4
        /*00b0*/ 	.byte	0x04, 0x0a
        /*00b2*/ 	.short	(.L_33 - .L_32)
	.align		4
.L_32:
        /*00b4*/ 	.word	index@(.nv.constant0.triton_poi_fused__native_batch_norm_legit_no_training_convolution_relu_68)
        /*00b8*/ 	.short	0x0210
        /*00ba*/ 	.short	0x003c


	//----- nvinfo : EIATTR_SW_WAR
	.align		4
.L_33:
        /*00bc*/ 	.byte	0x04, 0x36
        /*00be*/ 	.short	(.L_35 - .L_34)
.L_34:
        /*00c0*/ 	.word	0x00000008
.L_35:


//--------------------- .nv.callgraph             --------------------------
	.section	.nv.callgraph,"",@"SHT_CUDA_CALLGRAPH"
	.align	4
	.sectionentsize	8
	.align		4
        /*0000*/ 	.word	0x00000000
	.align		4
        /*0004*/ 	.word	0xffffffff
	.align		4
        /*0008*/ 	.word	0x00000000
	.align		4
        /*000c*/ 	.word	0xfffffffe
	.align		4
        /*0010*/ 	.word	0x00000000
	.align		4
        /*0014*/ 	.word	0xfffffffd
	.align		4
        /*0018*/ 	.word	0x00000000
	.align		4
        /*001c*/ 	.word	0xfffffffc


//--------------------- .nv.constant4             --------------------------
	.section	.nv.constant4,"a",@progbits
	.align	8
	.align		8
.nv.constant4:
        /*0000*/ 	.dword	_$_str
	.align		8
        /*0008*/ 	.dword	_$_str_$_2


//--------------------- .text.triton_poi_fused__native_batch_norm_legit_no_training_convolution_relu_68 --------------------------
	.section	.text.triton_poi_fused__native_batch_norm_legit_no_training_convolution_relu_68,"ax",@progbits
	.align	128
        .global         triton_poi_fused__native_batch_norm_legit_no_training_convolution_relu_68
        .type           triton_poi_fused__native_batch_norm_legit_no_training_convolution_relu_68,@function
        .size           triton_poi_fused__native_batch_norm_legit_no_training_convolution_relu_68,(.L_x_1 - triton_poi_fused__native_batch_norm_legit_no_training_convolution_relu_68)
        .other          triton_poi_fused__native_batch_norm_legit_no_training_convolution_relu_68,@"STO_CUDA_ENTRY STV_DEFAULT"
triton_poi_fused__native_batch_norm_legit_no_training_convolution_relu_68:
.text.triton_poi_fused__native_batch_norm_legit_no_training_convolution_relu_68:
[----:B------:R-:W0:Y:S01]  /*0000*/  LDC R1, c[0x0][0x28] ;  /* 0x00000a00ff017b82 */ /* 0x000e220000000800 */
[----:B------:R-:W1:Y:S07]  /*0010*/  S2R R0, SR_TID.X ;  /* 0x0000000000007919 */ /* 0x000e6e0000002100 */
[----:B------:R-:W2:Y:S01]  /*0020*/  LDC.64 R2, c[0x0][0x228] ;  /* 0x00008a00ff027b82 */ /* 0x000ea20000000a00 */
[----:B------:R-:W-:Y:S01]  /*0030*/  CS2R R8, SRZ ;  /* 0x0000000000087805 */ /* 0x000fe2000001ff00 */
[----:B------:R-:W-:Y:S01]  /*0040*/  ULDC.64 UR4, c[0x0][0x208] ;  /* 0x0000820000047ab9 */ /* 0x000fe20000000a00 */
[----:B------:R-:W3:Y:S05]  /*0050*/  S2R R7, SR_CTAID.X ;  /* 0x0000000000077919 */ /* 0x000eea0000002500 */
[----:B------:R-:W4:Y:S08]  /*0060*/  LDC.64 R16, c[0x0][0x218] ;  /* 0x00008600ff107b82 */ /* 0x000f300000000a00 */
[----:B------:R-:W5:Y:S08]  /*0070*/  LDC.64 R18, c[0x0][0x220] ;  /* 0x00008800ff127b82 */ /* 0x000f700000000a00 */
[----:B------:R-:W5:Y:S01]  /*0080*/  LDC.64 R20, c[0x0][0x230] ;  /* 0x00008c00ff147b82 */ /* 0x000f620000000a00 */
[----:B-1----:R-:W-:-:S07]  /*0090*/  SHF.L.U32 R0, R0, 0x1, RZ ;  /* 0x0000000100007819 */ /* 0x002fce00000006ff */
[----:B------:R-:W1:Y:S01]  /*00a0*/  LDC.64 R14, c[0x0][0x238] ;  /* 0x00008e00ff0e7b82 */ /* 0x000e620000000a00 */
[----:B---3--:R-:W-:Y:S02]  /*00b0*/  SHF.R.S32.HI R5, RZ, 0x17, R7 ;  /* 0x00000017ff057819 */ /* 0x008fe40000011407 */
[----:B------:R-:W-:Y:S02]  /*00c0*/  LOP3.LUT R0, R0, 0xfe, RZ, 0xc0, !PT ;  /* 0x000000fe00007812 */ /* 0x000fe400078ec0ff */
[----:B------:R-:W-:Y:S02]  /*00d0*/  SGXT R5, R5, 0x1 ;  /* 0x000000010505781a */ /* 0x000fe40000000200 */
[----:B------:R-:W-:-:S04]  /*00e0*/  LEA R0, R7, R0, 0x8 ;  /* 0x0000000007007211 */ /* 0x000fc800078e40ff */
[----:B------:R-:W-:Y:S02]  /*00f0*/  LEA.HI R5, R5, R0, RZ, 0x7 ;  /* 0x0000000005057211 */ /* 0x000fe400078f38ff */
[----:B------:R-:W-:Y:S02]  /*0100*/  ISETP.GE.AND P0, PT, R0, 0x200, PT ;  /* 0x000002000000780c */ /* 0x000fe40003f06270 */
[----:B------:R-:W-:-:S04]  /*0110*/  LOP3.LUT R5, R5, 0xffffff80, RZ, 0xc0, !PT ;  /* 0xffffff8005057812 */ /* 0x000fc800078ec0ff */
[----:B------:R-:W-:Y:S02]  /*0120*/  IADD3 R12, R0, -R5, RZ ;  /* 0x80000005000c7210 */ /* 0x000fe40007ffe0ff */
[----:B------:R-:W3:Y:S03]  /*0130*/  LDC.64 R4, c[0x0][0x210] ;  /* 0x00008400ff047b82 */ /* 0x000ee60000000a00 */
[----:B--2---:R-:W-:-:S05]  /*0140*/  IMAD.WIDE R2, R12, 0x4, R2 ;  /* 0x000000040c027825 */ /* 0x004fca00078e0202 */
[----:B------:R2:W3:Y:S01]  /*0150*/  @!P0 LDG.E.EL.64 R8, desc[UR4][R2.64] ;  /* 0x0000000402088981 */ /* 0x0004e2000c2e1b00 */
[----:B------:R-:W-:Y:S02]  /*0160*/  CS2R R10, SRZ ;  /* 0x00000000000a7805 */ /* 0x000fe4000001ff00 */
[----:B------:R-:W-:Y:S01]  /*0170*/  CS2R R6, SRZ ;  /* 0x0000000000067805 */ /* 0x000fe2000001ff00 */
[----:B----4-:R-:W-:-:S04]  /*0180*/  IMAD.WIDE R16, R12, 0x4, R16 ;  /* 0x000000040c107825 */ /* 0x010fc800078e0210 */
[----:B-----5:R-:W-:Y:S01]  /*0190*/  IMAD.WIDE R18, R12, 0x4, R18 ;  /* 0x000000040c127825 */ /* 0x020fe200078e0212 */
[----:B------:R-:W4:Y:S01]  /*01a0*/  @!P0 LDG.E.EL.64 R10, desc[UR4][R16.64] ;  /* 0x00000004100a8981 */ /* 0x000f22000c2e1b00 */
[----:B--2---:R-:W-:Y:S02]  /*01b0*/  CS2R R2, SRZ ;  /* 0x0000000000027805 */ /* 0x004fe4000001ff00 */
[----:B---3--:R-:W-:-:S04]  /*01c0*/  IMAD.WIDE R4, R0, 0x4, R4 ;  /* 0x0000000400047825 */ /* 0x008fc800078e0204 */
[----:B------:R2:W3:Y:S04]  /*01d0*/  @!P0 LDG.E.EL.64 R2, desc[UR4][R18.64] ;  /* 0x0000000412028981 */ /* 0x0004e8000c2e1b00 */
[----:B------:R-:W4:Y:S01]  /*01e0*/  @!P0 LDG.E.64 R6, desc[UR4][R4.64] ;  /* 0x0000000404068981 */ /* 0x000f22000c1e1b00 */
[----:B0-----:R-:W-:-:S04]  /*01f0*/  IMAD.WIDE R20, R12, 0x4, R20 ;  /* 0x000000040c147825 */ /* 0x001fc800078e0214 */
[----:B-1----:R-:W-:Y:S01]  /*0200*/  IMAD.WIDE R22, R12, 0x4, R14 ;  /* 0x000000040c167825 */ /* 0x002fe200078e020e */
[----:B------:R-:W-:Y:S02]  /*0210*/  CS2R R12, SRZ ;  /* 0x00000000000c7805 */ /* 0x000fe4000001ff00 */
[----:B------:R-:W-:-:S04]  /*0220*/  CS2R R14, SRZ ;  /* 0x00000000000e7805 */ /* 0x000fc8000001ff00 */
[----:B------:R-:W5:Y:S04]  /*0230*/  @!P0 LDG.E.EL.64 R12, desc[UR4][R20.64] ;  /* 0x00000004140c8981 */ /* 0x000f68000c2e1b00 */
[----:B------:R-:W5:Y:S01]  /*0240*/  @!P0 LDG.E.EL.64 R14, desc[UR4][R22.64] ;  /* 0x00000004160e8981 */ /* 0x000f62000c2e1b00 */
[----:B--2---:R-:W-:Y:S01]  /*0250*/  HFMA2.MMA R18, -RZ, RZ, 1.625, 0 ;  /* 0x3e800000ff127435 */ /* 0x004fe200000001ff */
[----:B------:R-:W-:Y:S01]  /*0260*/  FADD R8, R8, 9.9999997473787516356e-06 ;  /* 0x3727c5ac08087421 */ /* 0x000fe20000000000 */
[----:B------:R-:W-:-:S03]  /*0270*/  FADD R9, R9, 9.9999997473787516356e-06 ;  /* 0x3727c5ac09097421 */ /* 0x000fc60000000000 */
[----:B------:R-:W0:Y:S08]  /*0280*/  MUFU.SQRT R16, R8 ;  /* 0x0000000800107308 */ /* 0x000e300000002000 */
[----:B------:R1:W2:Y:S01]  /*0290*/  MUFU.SQRT R17, R9 ;  /* 0x0000000900117308 */ /* 0x0002a20000002000 */
[C---:B0-----:R-:W-:Y:S02]  /*02a0*/  FSETP.GT.AND P1, PT, R16.reuse, 8.50705917302346158658e+37, PT ;  /* 0x7e8000001000780b */ /* 0x041fe40003f24000 */
[----:B------:R-:W-:Y:S01]  /*02b0*/  FSETP.GEU.AND P3, PT, R16, 1.175494350822287508e-38, PT ;  /* 0x008000001000780b */ /* 0x000fe20003f6e000 */
[----:B-1----:R-:W0:Y:S01]  /*02c0*/  LDC.64 R8, c[0x0][0x240] ;  /* 0x00009000ff087b82 */ /* 0x002e220000000a00 */
[----:B--2---:R-:W-:-:S02]  /*02d0*/  FSETP.GT.AND P2, PT, R17, 8.50705917302346158658e+37, PT ;  /* 0x7e8000001100780b */ /* 0x004fc40003f44000 */
[----:B------:R-:W-:-:S07]  /*02e0*/  FSETP.GEU.AND P4, PT, R17, 1.175494350822287508e-38, PT ;  /* 0x008000001100780b */ /* 0x000fce0003f8e000 */
[----:B------:R-:W-:-:S04]  /*02f0*/  @P1 FMUL R16, R16, 0.25 ;  /* 0x3e80000010101820 */ /* 0x000fc80000400000 */
[----:B------:R-:W-:Y:S01]  /*0300*/  @!P3 FMUL R16, R16, 16777216 ;  /* 0x4b8000001010b820 */ /* 0x000fe20000400000 */
[----:B------:R-:W-:-:S04]  /*0310*/  @P2 FMUL R17, R17, 0.25 ;  /* 0x3e80000011112820 */ /* 0x000fc80000400000 */
[----:B------:R-:W-:Y:S01]  /*0320*/  @!P4 FMUL R17, R17, 16777216 ;  /* 0x4b8000001111c820 */ /* 0x000fe20000400000 */
[----:B------:R-:W1:Y:S01]  /*0330*/  MUFU.RCP R16, R16 ;  /* 0x0000001000107308 */ /* 0x000e620000001000 */
[----:B------:R-:W-:-:S07]  /*0340*/  FSEL R19, R18, 1, P1 ;  /* 0x3f80000012137808 */ /* 0x000fce0000800000 */
[----:B------:R-:W2:Y:S01]  /*0350*/  MUFU.RCP R17, R17 ;  /* 0x0000001100117308 */ /* 0x000ea20000001000 */
[----:B------:R-:W-:Y:S01]  /*0360*/  FSEL R18, R18, 1, P2 ;  /* 0x3f80000012127808 */ /* 0x000fe20001000000 */
[----:B------:R-:W-:Y:S01]  /*0370*/  @!P3 FMUL R19, R19, 16777216 ;  /* 0x4b8000001313b820 */ /* 0x000fe20000400000 */
[----:B----4-:R-:W-:Y:S01]  /*0380*/  FADD R6, R10, R6 ;  /* 0x000000060a067221 */ /* 0x010fe20000000000 */
[----:B------:R-:W-:Y:S02]  /*0390*/  FADD R7, R11, R7 ;  /* 0x000000070b077221 */ /* 0x000fe40000000000 */
[----:B------:R-:W-:Y:S01]  /*03a0*/  @!P4 FMUL R18, R18, 16777216 ;  /* 0x4b8000001212c820 */ /* 0x000fe20000400000 */
[----:B-1----:R-:W-:Y:S01]  /*03b0*/  FMUL R19, R16, R19 ;  /* 0x0000001310137220 */ /* 0x002fe20000400000 */
[----:B---3--:R-:W-:Y:S01]  /*03c0*/  FADD R2, R6, -R2 ;  /* 0x8000000206027221 */ /* 0x008fe20000000000 */
[----:B------:R-:W-:Y:S01]  /*03d0*/  FADD R3, R7, -R3 ;  /* 0x8000000307037221 */ /* 0x000fe20000000000 */
[----:B--2---:R-:W-:-:S02]  /*03e0*/  FMUL R18, R17, R18 ;  /* 0x0000001211127220 */ /* 0x004fc40000400000 */
[----:B------:R-:W-:Y:S02]  /*03f0*/  FMUL R19, R2, R19 ;  /* 0x0000001302137220 */ /* 0x000fe40000400000 */
[----:B------:R-:W-:Y:S02]  /*0400*/  FMUL R18, R3, R18 ;  /* 0x0000001203127220 */ /* 0x000fe40000400000 */
[----:B-----5:R-:W-:Y:S02]  /*0410*/  FFMA R12, R19, R12, R14 ;  /* 0x0000000c130c7223 */ /* 0x020fe4000000000e */
[----:B------:R-:W-:Y:S01]  /*0420*/  FFMA R13, R18, R13, R15 ;  /* 0x0000000d120d7223 */ /* 0x000fe2000000000f */
[----:B------:R1:W-:Y:S02]  /*0430*/  @!P0 STG.E.64 desc[UR4][R4.64], R6 ;  /* 0x0000000604008986 */ /* 0x0003e4000c101b04 */
[----:B------:R-:W-:Y:S02]  /*0440*/  FSETP.GEU.AND P1, PT, R12, RZ, PT ;  /* 0x000000ff0c00720b */ /* 0x000fe40003f2e000 */
[----:B------:R-:W-:Y:S01]  /*0450*/  FSETP.GEU.AND P2, PT, R13, RZ, PT ;  /* 0x000000ff0d00720b */ /* 0x000fe20003f4e000 */
[----:B0-----:R-:W-:Y:S01]  /*0460*/  IMAD.WIDE R8, R0, 0x4, R8 ;  /* 0x0000000400087825 */ /* 0x001fe200078e0208 */
[----:B------:R-:W-:-:S02]  /*0470*/  FSEL R12, R12, RZ, P1 ;  /* 0x000000ff0c0c7208 */ /* 0x000fc40000800000 */
[----:B------:R-:W-:Y:S01]  /*0480*/  FSEL R13, R13, RZ, P2 ;  /* 0x000000ff0d0d7208 */ /* 0x000fe20001000000 */
[----:B------:R-:W-:Y:S08]  /*0490*/  @P0 EXIT ;  /* 0x000000000000094d */ /* 0x000ff00003800000 */
[----:B------:R-:W-:Y:S01]  /*04a0*/  STG.E.64 desc[UR4][R8.64], R12 ;  /* 0x0000000c08007986 */ /* 0x000fe2000c101b04 */
[----:B------:R-:W-:Y:S05]  /*04b0*/  EXIT ;  /* 0x000000000000794d */ /* 0x000fea0003800000 */
.L_x_0:
[----:B------:R-:W-:-:S00]  /*04c0*/  BRA `(.L_x_0) ;  /* 0xfffffffc00fc7947 */ /* 0x000fc0000383ffff */
[----:B------:R-:W-:-:S00]  /*04d0*/  NOP ;  /* 0x0000000000007918 */ /* 0x000fc00000000000 */
        /* <DEDUP_REMOVED lines=10> */
.L_x_1:


//--------------------- .nv.global.init           --------------------------
	.section	.nv.global.init,"aw",@progbits
.nv.global.init:
	.type		_$_str,@object
	.size		_$_str,(_$_str_$_2 - _$_str)
_$_str:
        /*0000*/ 	.byte	0x5f, 0x5f, 0x43, 0x55, 0x44, 0x41, 0x5f, 0x46, 0x54, 0x5a, 0x00
	.type		_$_str_$_2,@object
	.size		_$_str_$_2,(.L_1 - _$_str_$_2)
_$_str_$_2:
        /*000b*/ 	.byte	0x5f, 0x5f, 0x43, 0x55, 0x44, 0x41, 0x5f, 0x50, 0x52, 0x45, 0x43, 0x5f, 0x53, 0x51, 0x52, 0x54
        /*001b*/ 	.byte	0x00
.L_1:


//--------------------- .nv.constant0.triton_poi_fused__native_batch_norm_legit_no_training_convolution_relu_68 --------------------------
	.section	.nv.constant0.triton_poi_fused__native_batch_norm_legit_no_training_convolution_relu_68,"a",@progbits
	.sectionflags	@""
	.align	4
.nv.constant0.triton_poi_fused__native_batch_norm_legit_no_training_convolution_relu_68:
	.zero		588
